//
// Generated by NVIDIA NVVM Compiler
//
// Compiler Build ID: CL-36424714
// Cuda compilation tools, release 13.0, V13.0.88
// Based on NVVM 20.0.0
//

.version 9.0
.target sm_100
.address_size 64

	// .globl	_Z14squareElementsPiS_

.visible .entry _Z14squareElementsPiS_(
	.param .u64 .ptr .align 1 _Z14squareElementsPiS__param_0,
	.param .u64 .ptr .align 1 _Z14squareElementsPiS__param_1
)
{
	.reg .b32 	%r<7>;
	.reg .b64 	%rd<8>;

	ld.param.u64 	%rd1, [_Z14squareElementsPiS__param_0];
	ld.param.u64 	%rd2, [_Z14squareElementsPiS__param_1];
	cvta.to.global.u64 	%rd3, %rd2;
	cvta.to.global.u64 	%rd4, %rd1;
	mov.u32 	%r1, %tid.x;
	mov.u32 	%r2, %ctaid.x;
	mov.u32 	%r3, %ntid.x;
	mad.lo.s32 	%r4, %r2, %r3, %r1;
	mul.wide.s32 	%rd5, %r4, 4;
	add.s64 	%rd6, %rd4, %rd5;
	ld.global.u32 	%r5, [%rd6];
	mul.lo.s32 	%r6, %r5, %r5;
	add.s64 	%rd7, %rd3, %rd5;
	st.global.u32 	[%rd7], %r6;
	ret;

}


// ===== COMPILED SASS (sm_100) =====

	.target	sm_100

	.elftype	@"ET_EXEC"


//--------------------- .note.nv.tkinfo           --------------------------
	.section	.note.nv.tkinfo,"",@"SHT_NOTE"
	.sectionflags	@"SHF_NOTE_NV_TKINFO"
	.tkinfo
        /*0018*/ 	.word	0x00000002
        /*0030*/ 	.string	""
        /*0030*/ 	.string	"ptxas"
        /*0030*/ 	.string	"Cuda compilation tools, release 13.0, V13.0.88"
        /*0030*/ 	.string	"Build cuda_13.0.r13.0/compiler.36424714_0"
        /*0030*/ 	.string	"-arch sm_100 -m 64 "



//--------------------- .note.nv.cuinfo           --------------------------
	.section	.note.nv.cuinfo,"",@"SHT_NOTE"
	.sectionflags	@"SHF_NOTE_NV_CUINFO"
        /*0018*/ 	.short	0x0002
        /*001a*/ 	.short	0x0064
        /*001c*/ 	.short	0x0082
	.zero		2


//--------------------- .nv.info                  --------------------------
	.section	.nv.info,"",@"SHT_CUDA_INFO"
	.align	4


	//----- nvinfo : EIATTR_REGCOUNT
	.align		4
        /*0000*/ 	.byte	0x04, 0x2f
        /*0002*/ 	.short	(.L_1 - .L_0)
	.align		4
.L_0:
        /*0004*/ 	.word	index@(_Z14squareElementsPiS_)
        /*0008*/ 	.word	0x0000000a


	//----- nvinfo : EIATTR_FRAME_SIZE
	.align		4
.L_1:
        /*000c*/ 	.byte	0x04, 0x11
        /*000e*/ 	.short	(.L_3 - .L_2)
	.align		4
.L_2:
        /*0010*/ 	.word	index@(_Z14squareElementsPiS_)
        /*0014*/ 	.word	0x00000000


	//----- nvinfo : EIATTR_MIN_STACK_SIZE
	.align		4
.L_3:
        /*0018*/ 	.byte	0x04, 0x12
        /*001a*/ 	.short	(.L_5 - .L_4)
	.align		4
.L_4:
        /*001c*/ 	.word	index@(_Z14squareElementsPiS_)
        /*0020*/ 	.word	0x00000000
.L_5:


//--------------------- .nv.compat                --------------------------
	.section	.nv.compat,"",@"SHT_CUDA_COMPAT_INFO"
	.align	4
        /*0000*/ 	.byte	0x02, 0x09, 0x00, 0x00, 0x02, 0x02, 0x01, 0x00, 0x02, 0x05, 0x05, 0x00, 0x03, 0x07, 0x01, 0x01
        /*0010*/ 	.byte	0x02, 0x03, 0x00, 0x00, 0x02, 0x06, 0x01, 0x00, 0x04, 0x0b, 0x08, 0x00, 0x09, 0x00, 0x00, 0x00
        /*0020*/ 	.byte	0x00, 0x00, 0x00, 0x00


//--------------------- .nv.info._Z14squareElementsPiS_ --------------------------
	.section	.nv.info._Z14squareElementsPiS_,"",@"SHT_CUDA_INFO"
	.sectionflags	@""
	.align	4


	//----- nvinfo : EIATTR_CUDA_API_VERSION
	.align		4
        /*0000*/ 	.byte	0x04, 0x37
        /*0002*/ 	.short	(.L_7 - .L_6)
.L_6:
        /*0004*/ 	.word	0x00000082


	//----- nvinfo : EIATTR_KPARAM_INFO
	.align		4
.L_7:
        /*0008*/ 	.byte	0x04, 0x17
        /*000a*/ 	.short	(.L_9 - .L_8)
.L_8:
        /*000c*/ 	.word	0x00000000
        /*0010*/ 	.short	0x0001
        /*0012*/ 	.short	0x0008
        /*0014*/ 	.byte	0x00, 0xf5, 0x21, 0x00


	//----- nvinfo : EIATTR_KPARAM_INFO
	.align		4
.L_9:
        /*0018*/ 	.byte	0x04, 0x17
        /*001a*/ 	.short	(.L_11 - .L_10)
.L_10:
        /*001c*/ 	.word	0x00000000
        /*0020*/ 	.short	0x0000
        /*0022*/ 	.short	0x0000
        /*0024*/ 	.byte	0x00, 0xf5, 0x21, 0x00


	//----- nvinfo : EIATTR_SPARSE_MMA_MASK
	.align		4
.L_11:
        /*0028*/ 	.byte	0x03, 0x50
        /*002a*/ 	.short	0x0000


	//----- nvinfo : EIATTR_MAXREG_COUNT
	.align		4
        /*002c*/ 	.byte	0x03, 0x1b
        /*002e*/ 	.short	0x00ff


	//----- nvinfo : EIATTR_MERCURY_ISA_VERSION
	.align		4
        /*0030*/ 	.byte	0x03, 0x5f
        /*0032*/ 	.short	0x0101


	//----- nvinfo : EIATTR_VRC_CTA_INIT_COUNT
	.align		4
        /*0034*/ 	.byte	0x02, 0x4a
	.zero		1
	.zero		1


	//----- nvinfo : EIATTR_EXIT_INSTR_OFFSETS
	.align		4
        /*0038*/ 	.byte	0x04, 0x1c
        /*003a*/ 	.short	(.L_13 - .L_12)


	//   ....[0]....
.L_12:
        /*003c*/ 	.word	0x000000d0


	//----- nvinfo : EIATTR_CBANK_PARAM_SIZE
	.align		4
.L_13:
        /*0040*/ 	.byte	0x03, 0x19
        /*0042*/ 	.short	0x0010


	//----- nvinfo : EIATTR_PARAM_CBANK
	.align		4
        /*0044*/ 	.byte	0x04, 0x0a
        /*0046*/ 	.short	(.L_15 - .L_14)
	.align		4
.L_14:
        /*0048*/ 	.word	index@(.nv.constant0._Z14squareElementsPiS_)
        /*004c*/ 	.short	0x0380
        /*004e*/ 	.short	0x0010


	//----- nvinfo : EIATTR_SW_WAR
	.align		4
.L_15:
        /*0050*/ 	.byte	0x04, 0x36
        /*0052*/ 	.short	(.L_17 - .L_16)
.L_16:
        /*0054*/ 	.word	0x00000008
.L_17:


//--------------------- .nv.callgraph             --------------------------
	.section	.nv.callgraph,"",@"SHT_CUDA_CALLGRAPH"
	.align	4
	.sectionentsize	8
	.align		4
        /*0000*/ 	.word	0x00000000
	.align		4
        /*0004*/ 	.word	0xffffffff
	.align		4
        /*0008*/ 	.word	0x00000000
	.align		4
        /*000c*/ 	.word	0xfffffffe
	.align		4
        /*0010*/ 	.word	0x00000000
	.align		4
        /*0014*/ 	.word	0xfffffffd
	.align		4
        /*0018*/ 	.word	0x00000000
	.align		4
        /*001c*/ 	.word	0xfffffffc


//--------------------- .text._Z14squareElementsPiS_ --------------------------
	.section	.text._Z14squareElementsPiS_,"ax",@progbits
	.align	128
        .global         _Z14squareElementsPiS_
        .type           _Z14squareElementsPiS_,@function
        .size           _Z14squareElementsPiS_,(.L_x_1 - _Z14squareElementsPiS_)
        .other          _Z14squareElementsPiS_,@"STO_CUDA_ENTRY STV_DEFAULT"
_Z14squareElementsPiS_:
.text._Z14squareElementsPiS_:
[----:B------:R-:W-:Y:S01]  /*0000*/  LDC R1, c[0x0][0x37c] ;  /* 0x0000df00ff017b82 */ /* 0x000fe20000000800 */
[----:B------:R-:W0:Y:S07]  /*0010*/  S2R R7, SR_TID.X ;  /* 0x0000000000077919 */ /* 0x000e2e0000002100 */
[----:B------:R-:W0:Y:S01]  /*0020*/  S2UR UR6, SR_CTAID.X ;  /* 0x00000000000679c3 */ /* 0x000e220000002500 */
[----:B------:R-:W1:Y:S07]  /*0030*/  LDCU.64 UR4, c[0x0][0x358] ;  /* 0x00006b00ff0477ac */ /* 0x000e6e0008000a00 */
[----:B------:R-:W0:Y:S08]  /*0040*/  LDC R0, c[0x0][0x360] ;  /* 0x0000d800ff007b82 */ /* 0x000e300000000800 */
[----:B------:R-:W2:Y:S08]  /*0050*/  LDC.64 R2, c[0x0][0x380] ;  /* 0x0000e000ff027b82 */ /* 0x000eb00000000a00 */
[----:B------:R-:W3:Y:S01]  /*0060*/  LDC.64 R4, c[0x0][0x388] ;  /* 0x0000e200ff047b82 */ /* 0x000ee20000000a00 */
[----:B0-----:R-:W-:-:S04]  /*0070*/  IMAD R7, R0, UR6, R7 ;  /* 0x0000000600077c24 */ /* 0x001fc8000f8e0207 */
[----:B--2---:R-:W-:-:S06]  /*0080*/  IMAD.WIDE R2, R7, 0x4, R2 ;  /* 0x0000000407027825 */ /* 0x004fcc00078e0202 */
[----:B-1----:R-:W2:Y:S01]  /*0090*/  LDG.E R2, desc[UR4][R2.64] ;  /* 0x0000000402027981 */ /* 0x002ea2000c1e1900 */
[----:B---3--:R-:W-:-:S04]  /*00a0*/  IMAD.WIDE R4, R7, 0x4, R4 ;  /* 0x0000000407047825 */ /* 0x008fc800078e0204 */
[----:B--2---:R-:W-:-:S05]  /*00b0*/  IMAD R7, R2, R2, RZ ;  /* 0x0000000202077224 */ /* 0x004fca00078e02ff */
[----:B------:R-:W-:Y:S01]  /*00c0*/  STG.E desc[UR4][R4.64], R7 ;  /* 0x0000000704007986 */ /* 0x000fe2000c101904 */
[----:B------:R-:W-:Y:S05]  /*00d0*/  EXIT ;  /* 0x000000000000794d */ /* 0x000fea0003800000 */
.L_x_0:
[----:B------:R-:W-:-:S00]  /*00e0*/  BRA `(.L_x_0) ;  /* 0xfffffffc00fc7947 */ /* 0x000fc0000383ffff */
[----:B------:R-:W-:-:S00]  /*00f0*/  NOP ;  /* 0x0000000000007918 */ /* 0x000fc00000000000 */
        /* <DEDUP_REMOVED lines=8> */
.L_x_1:


//--------------------- .nv.shared.reserved.0     --------------------------
	.section	.nv.shared.reserved.0,"aw",@nobits
	.weak		__nv_reservedSMEM_offset_0_alias
	.size		__nv_reservedSMEM_offset_0_alias, 0, 64
	.other		__nv_reservedSMEM_offset_0_alias,@"STO_CUDA_RESERVED_SHARED STV_DEFAULT"
__nv_reservedSMEM_offset_0_alias:
	.zero		0
	.zero		64


//--------------------- .nv.constant0._Z14squareElementsPiS_ --------------------------
	.section	.nv.constant0._Z14squareElementsPiS_,"a",@progbits
	.sectionflags	@""
	.align	4
.nv.constant0._Z14squareElementsPiS_:
	.zero		912


//--------------------- SYMBOLS --------------------------

	.type		.nv.reservedSmem.offset0,@object
	.size		.nv.reservedSmem.offset0,0x4
